//
// Generated by NVIDIA NVVM Compiler
//
// Compiler Build ID: CL-36424714
// Cuda compilation tools, release 13.0, V13.0.88
// Based on NVVM 20.0.0
//

.version 9.0
.target sm_100
.address_size 64

	// .globl	lock_free_reduction

.visible .entry lock_free_reduction(
	.param .u64 .ptr .align 1 lock_free_reduction_param_0,
	.param .u64 .ptr .align 1 lock_free_reduction_param_1,
	.param .u64 .ptr .align 1 lock_free_reduction_param_2,
	.param .u64 .ptr .align 1 lock_free_reduction_param_3,
	.param .u64 .ptr .align 1 lock_free_reduction_param_4,
	.param .u64 .ptr .align 1 lock_free_reduction_param_5,
	.param .u32 lock_free_reduction_param_6,
	.param .u32 lock_free_reduction_param_7
)
{
	.reg .pred 	%p<37>;
	.reg .b16 	%rs<3>;
	.reg .b32 	%r<141>;
	.reg .b64 	%rd<56>;

	ld.param.u64 	%rd17, [lock_free_reduction_param_1];
	ld.param.u64 	%rd18, [lock_free_reduction_param_2];
	ld.param.u64 	%rd14, [lock_free_reduction_param_3];
	ld.param.u64 	%rd15, [lock_free_reduction_param_4];
	ld.param.u32 	%r73, [lock_free_reduction_param_6];
	cvta.to.global.u64 	%rd1, %rd18;
	cvta.to.global.u64 	%rd2, %rd17;
	mov.u32 	%r74, %ctaid.x;
	mov.u32 	%r75, %ntid.x;
	mov.u32 	%r76, %tid.x;
	mad.lo.s32 	%r77, %r74, %r75, %r76;
	shr.u32 	%r1, %r77, 5;
	and.b32  	%r2, %r76, 31;
	setp.ge.s32 	%p1, %r1, %r73;
	@%p1 bra 	$L__BB0_33;
	cvta.to.global.u64 	%rd19, %rd14;
	cvt.u64.u32 	%rd20, %r1;
	add.s64 	%rd21, %rd19, %rd20;
	ld.global.nc.u8 	%rs1, [%rd21];
	cvt.u16.u8 	%rs2, %rs1;
	setp.ne.s16 	%p2, %rs2, 0;
	@%p2 bra 	$L__BB0_33;
	mul.wide.u32 	%rd22, %r1, 4;
	add.s64 	%rd23, %rd2, %rd22;
	ld.global.nc.u32 	%r79, [%rd23+4];
	ld.global.nc.u32 	%r80, [%rd23];
	sub.s32 	%r140, %r79, %r80;
	mul.wide.s32 	%rd24, %r80, 4;
	add.s64 	%rd55, %rd1, %rd24;
	cvta.to.global.u64 	%rd4, %rd15;
	mov.b32 	%r114, 1;
$L__BB0_3:
	mov.u64 	%rd5, %rd55;
	setp.ne.s32 	%p3, %r2, 0;
	setp.lt.s32 	%p4, %r140, 1;
	mov.b32 	%r116, -1;
	or.pred  	%p5, %p3, %p4;
	@%p5 bra 	$L__BB0_5;
	ld.global.nc.u32 	%r116, [%rd5];
$L__BB0_5:
	shfl.sync.idx.b32	%r8|%p6, %r116, 0, 31, -1;
	setp.eq.s32 	%p7, %r8, -1;
	@%p7 bra 	$L__BB0_33;
	setp.ne.s32 	%p8, %r2, 0;
	mov.b32 	%r117, -1;
	@%p8 bra 	$L__BB0_8;
	ld.param.u64 	%rd53, [lock_free_reduction_param_0];
	cvta.to.global.u64 	%rd25, %rd53;
	mul.wide.s32 	%rd26, %r8, 4;
	add.s64 	%rd27, %rd25, %rd26;
	atom.relaxed.global.cas.b32 	%r117, [%rd27], -1, %r1;
$L__BB0_8:
	shfl.sync.idx.b32	%r11|%p9, %r117, 0, 31, -1;
	setp.eq.s32 	%p10, %r11, -1;
	setp.eq.s32 	%p11, %r11, %r1;
	or.pred  	%p12, %p10, %p11;
	@%p12 bra 	$L__BB0_33;
	setp.ne.s32 	%p13, %r2, 0;
	mul.wide.s32 	%rd28, %r11, 4;
	add.s64 	%rd29, %rd2, %rd28;
	ld.global.nc.u32 	%r12, [%rd29];
	ld.global.nc.u32 	%r13, [%rd29+4];
	sub.s32 	%r14, %r13, %r12;
	add.s32 	%r15, %r14, %r140;
	mov.b32 	%r118, -1;
	@%p13 bra 	$L__BB0_11;
	ld.param.u64 	%rd54, [lock_free_reduction_param_5];
	cvta.to.global.u64 	%rd30, %rd54;
	atom.global.add.u32 	%r118, [%rd30], %r15;
$L__BB0_11:
	ld.param.u32 	%r113, [lock_free_reduction_param_7];
	shfl.sync.idx.b32	%r18|%p14, %r118, 0, 31, -1;
	add.s32 	%r84, %r18, %r15;
	setp.ge.s32 	%p15, %r84, %r113;
	@%p15 bra 	$L__BB0_33;
	setp.ne.s32 	%p16, %r2, 0;
	mul.wide.s32 	%rd31, %r18, 4;
	add.s64 	%rd55, %rd4, %rd31;
	@%p16 bra 	$L__BB0_32;
	mul.wide.s32 	%rd32, %r12, 4;
	add.s64 	%rd7, %rd1, %rd32;
	min.s32 	%r86, %r140, %r14;
	setp.lt.s32 	%p17, %r86, 1;
	mov.b32 	%r128, 0;
	mov.u32 	%r129, %r128;
	mov.u32 	%r130, %r128;
	@%p17 bra 	$L__BB0_17;
	mov.b32 	%r130, 0;
	mov.u32 	%r129, %r130;
	mov.u32 	%r128, %r130;
$L__BB0_15:
	mul.wide.s32 	%rd33, %r128, 4;
	add.s64 	%rd34, %rd5, %rd33;
	ld.global.nc.u32 	%r37, [%rd34];
	mul.wide.s32 	%rd35, %r129, 4;
	add.s64 	%rd36, %rd7, %rd35;
	ld.global.nc.u32 	%r38, [%rd36];
	setp.le.s32 	%p18, %r37, %r38;
	@%p18 bra 	$L__BB0_34;
	add.s32 	%r39, %r130, 1;
	mul.wide.s32 	%rd39, %r130, 4;
	add.s64 	%rd40, %rd55, %rd39;
	st.global.u32 	[%rd40], %r37;
	add.s32 	%r128, %r128, 1;
	mov.u32 	%r130, %r39;
	bra.uni 	$L__BB0_37;
$L__BB0_17:
	setp.ge.s32 	%p23, %r128, %r140;
	mov.u32 	%r131, %r130;
	@%p23 bra 	$L__BB0_25;
	sub.s32 	%r89, %r140, %r128;
	and.b32  	%r22, %r89, 3;
	setp.eq.s32 	%p24, %r22, 0;
	mov.u32 	%r122, %r130;
	mov.u32 	%r123, %r128;
	@%p24 bra 	$L__BB0_22;
	add.s32 	%r123, %r128, 1;
	mul.wide.s32 	%rd41, %r128, 4;
	add.s64 	%rd8, %rd5, %rd41;
	ld.global.nc.u32 	%r90, [%rd8];
	add.s32 	%r122, %r130, 1;
	mul.wide.s32 	%rd42, %r130, 4;
	add.s64 	%rd9, %rd55, %rd42;
	st.global.u32 	[%rd9], %r90;
	setp.eq.s32 	%p25, %r22, 1;
	mov.u32 	%r131, %r122;
	@%p25 bra 	$L__BB0_22;
	add.s32 	%r123, %r128, 2;
	ld.global.nc.u32 	%r91, [%rd8+4];
	add.s32 	%r122, %r130, 2;
	st.global.u32 	[%rd9+4], %r91;
	setp.eq.s32 	%p26, %r22, 2;
	mov.u32 	%r131, %r122;
	@%p26 bra 	$L__BB0_22;
	add.s32 	%r123, %r128, 3;
	ld.global.nc.u32 	%r92, [%rd8+8];
	add.s32 	%r122, %r130, 3;
	st.global.u32 	[%rd9+8], %r92;
	mov.u32 	%r131, %r122;
$L__BB0_22:
	sub.s32 	%r93, %r128, %r140;
	setp.gt.u32 	%p27, %r93, -4;
	@%p27 bra 	$L__BB0_25;
	add.s32 	%r94, %r122, %r128;
	sub.s32 	%r95, %r94, %r140;
	sub.s32 	%r135, %r95, %r130;
	add.s64 	%rd10, %rd5, 8;
	add.s32 	%r96, %r140, %r130;
	sub.s32 	%r131, %r96, %r128;
$L__BB0_24:
	mul.wide.s32 	%rd43, %r123, 4;
	add.s64 	%rd44, %rd10, %rd43;
	ld.global.nc.u32 	%r97, [%rd44+-8];
	mul.wide.s32 	%rd45, %r122, 4;
	add.s64 	%rd46, %rd55, %rd45;
	st.global.u32 	[%rd46], %r97;
	ld.global.nc.u32 	%r98, [%rd44+-4];
	st.global.u32 	[%rd46+4], %r98;
	ld.global.nc.u32 	%r99, [%rd44];
	st.global.u32 	[%rd46+8], %r99;
	add.s32 	%r123, %r123, 4;
	ld.global.nc.u32 	%r100, [%rd44+4];
	add.s32 	%r122, %r122, 4;
	st.global.u32 	[%rd46+12], %r100;
	add.s32 	%r135, %r135, 4;
	setp.eq.s32 	%p28, %r135, 0;
	@%p28 bra 	$L__BB0_25;
	bra.uni 	$L__BB0_24;
$L__BB0_25:
	setp.ge.s32 	%p29, %r129, %r14;
	mov.u32 	%r140, %r131;
	@%p29 bra 	$L__BB0_32;
	add.s32 	%r102, %r129, %r12;
	sub.s32 	%r103, %r13, %r102;
	and.b32  	%r49, %r103, 3;
	setp.eq.s32 	%p30, %r49, 0;
	mov.u32 	%r140, %r131;
	mov.u32 	%r133, %r129;
	@%p30 bra 	$L__BB0_30;
	add.s32 	%r133, %r129, 1;
	mul.wide.s32 	%rd47, %r129, 4;
	add.s64 	%rd11, %rd7, %rd47;
	ld.global.nc.u32 	%r104, [%rd11];
	add.s32 	%r140, %r131, 1;
	mul.wide.s32 	%rd48, %r131, 4;
	add.s64 	%rd12, %rd55, %rd48;
	st.global.u32 	[%rd12], %r104;
	setp.eq.s32 	%p31, %r49, 1;
	@%p31 bra 	$L__BB0_30;
	add.s32 	%r133, %r129, 2;
	ld.global.nc.u32 	%r105, [%rd11+4];
	add.s32 	%r140, %r131, 2;
	st.global.u32 	[%rd12+4], %r105;
	setp.eq.s32 	%p32, %r49, 2;
	@%p32 bra 	$L__BB0_30;
	add.s32 	%r133, %r129, 3;
	ld.global.nc.u32 	%r106, [%rd11+8];
	add.s32 	%r140, %r131, 3;
	st.global.u32 	[%rd12+8], %r106;
$L__BB0_30:
	sub.s32 	%r107, %r129, %r13;
	add.s32 	%r108, %r107, %r12;
	setp.gt.u32 	%p33, %r108, -4;
	@%p33 bra 	$L__BB0_32;
$L__BB0_31:
	mul.wide.s32 	%rd49, %r133, 4;
	add.s64 	%rd50, %rd7, %rd49;
	ld.global.nc.u32 	%r109, [%rd50];
	mul.wide.s32 	%rd51, %r140, 4;
	add.s64 	%rd52, %rd55, %rd51;
	st.global.u32 	[%rd52], %r109;
	ld.global.nc.u32 	%r110, [%rd50+4];
	st.global.u32 	[%rd52+4], %r110;
	ld.global.nc.u32 	%r111, [%rd50+8];
	st.global.u32 	[%rd52+8], %r111;
	add.s32 	%r133, %r133, 4;
	ld.global.nc.u32 	%r112, [%rd50+12];
	add.s32 	%r140, %r140, 4;
	st.global.u32 	[%rd52+12], %r112;
	setp.lt.s32 	%p34, %r133, %r14;
	@%p34 bra 	$L__BB0_31;
$L__BB0_32:
	shfl.sync.idx.b32	%r140|%p35, %r140, 0, 31, -1;
	add.s32 	%r114, %r114, 1;
	setp.ne.s32 	%p36, %r114, 10001;
	@%p36 bra 	$L__BB0_3;
$L__BB0_33:
	ret;
$L__BB0_34:
	setp.le.s32 	%p19, %r38, %r37;
	@%p19 bra 	$L__BB0_36;
	add.s32 	%r41, %r130, 1;
	mul.wide.s32 	%rd37, %r130, 4;
	add.s64 	%rd38, %rd55, %rd37;
	st.global.u32 	[%rd38], %r38;
	add.s32 	%r129, %r129, 1;
	mov.u32 	%r130, %r41;
	bra.uni 	$L__BB0_37;
$L__BB0_36:
	add.s32 	%r128, %r128, 1;
	add.s32 	%r129, %r129, 1;
$L__BB0_37:
	setp.lt.s32 	%p20, %r128, %r140;
	setp.lt.s32 	%p21, %r129, %r14;
	and.pred  	%p22, %p20, %p21;
	@%p22 bra 	$L__BB0_15;
	bra.uni 	$L__BB0_17;

}


// ===== COMPILED SASS (sm_100) =====

	.target	sm_100

	.elftype	@"ET_EXEC"


//--------------------- .note.nv.tkinfo           --------------------------
	.section	.note.nv.tkinfo,"",@"SHT_NOTE"
	.sectionflags	@"SHF_NOTE_NV_TKINFO"
	.tkinfo
        /*0018*/ 	.word	0x00000002
        /*0030*/ 	.string	""
        /*0030*/ 	.string	"ptxas"
        /*0030*/ 	.string	"Cuda compilation tools, release 13.0, V13.0.88"
        /*0030*/ 	.string	"Build cuda_13.0.r13.0/compiler.36424714_0"
        /*0030*/ 	.string	"-arch sm_100 -m 64 "



//--------------------- .note.nv.cuinfo           --------------------------
	.section	.note.nv.cuinfo,"",@"SHT_NOTE"
	.sectionflags	@"SHF_NOTE_NV_CUINFO"
        /*0018*/ 	.short	0x0002
        /*001a*/ 	.short	0x0064
        /*001c*/ 	.short	0x0082
	.zero		2


//--------------------- .nv.info                  --------------------------
	.section	.nv.info,"",@"SHT_CUDA_INFO"
	.align	4


	//----- nvinfo : EIATTR_REGCOUNT
	.align		4
        /*0000*/ 	.byte	0x04, 0x2f
        /*0002*/ 	.short	(.L_1 - .L_0)
	.align		4
.L_0:
        /*0004*/ 	.word	index@(lock_free_reduction)
        /*0008*/ 	.word	0x00000020


	//----- nvinfo : EIATTR_FRAME_SIZE
	.align		4
.L_1:
        /*000c*/ 	.byte	0x04, 0x11
        /*000e*/ 	.short	(.L_3 - .L_2)
	.align		4
.L_2:
        /*0010*/ 	.word	index@(lock_free_reduction)
        /*0014*/ 	.word	0x00000000


	//----- nvinfo : EIATTR_MIN_STACK_SIZE
	.align		4
.L_3:
        /*0018*/ 	.byte	0x04, 0x12
        /*001a*/ 	.short	(.L_5 - .L_4)
	.align		4
.L_4:
        /*001c*/ 	.word	index@(lock_free_reduction)
        /*0020*/ 	.word	0x00000000
.L_5:


//--------------------- .nv.compat                --------------------------
	.section	.nv.compat,"",@"SHT_CUDA_COMPAT_INFO"
	.align	4
        /*0000*/ 	.byte	0x02, 0x09, 0x00, 0x00, 0x02, 0x02, 0x01, 0x00, 0x02, 0x05, 0x05, 0x00, 0x03, 0x07, 0x01, 0x01
        /*0010*/ 	.byte	0x02, 0x03, 0x00, 0x00, 0x02, 0x06, 0x01, 0x00, 0x04, 0x0b, 0x08, 0x00, 0x09, 0x00, 0x00, 0x00
        /*0020*/ 	.byte	0x00, 0x00, 0x00, 0x00


//--------------------- .nv.info.lock_free_reduction --------------------------
	.section	.nv.info.lock_free_reduction,"",@"SHT_CUDA_INFO"
	.sectionflags	@""
	.align	4


	//----- nvinfo : EIATTR_CUDA_API_VERSION
	.align		4
        /*0000*/ 	.byte	0x04, 0x37
        /*0002*/ 	.short	(.L_7 - .L_6)
.L_6:
        /*0004*/ 	.word	0x00000082


	//----- nvinfo : EIATTR_KPARAM_INFO
	.align		4
.L_7:
        /*0008*/ 	.byte	0x04, 0x17
        /*000a*/ 	.short	(.L_9 - .L_8)
.L_8:
        /*000c*/ 	.word	0x00000000
        /*0010*/ 	.short	0x0007
        /*0012*/ 	.short	0x0034
        /*0014*/ 	.byte	0x00, 0xf0, 0x11, 0x00


	//----- nvinfo : EIATTR_KPARAM_INFO
	.align		4
.L_9:
        /*0018*/ 	.byte	0x04, 0x17
        /*001a*/ 	.short	(.L_11 - .L_10)
.L_10:
        /*001c*/ 	.word	0x00000000
        /*0020*/ 	.short	0x0006
        /*0022*/ 	.short	0x0030
        /*0024*/ 	.byte	0x00, 0xf0, 0x11, 0x00


	//----- nvinfo : EIATTR_KPARAM_INFO
	.align		4
.L_11:
        /*0028*/ 	.byte	0x04, 0x17
        /*002a*/ 	.short	(.L_13 - .L_12)
.L_12:
        /*002c*/ 	.word	0x00000000
        /*0030*/ 	.short	0x0005
        /*0032*/ 	.short	0x0028
        /*0034*/ 	.byte	0x00, 0xf5, 0x21, 0x00


	//----- nvinfo : EIATTR_KPARAM_INFO
	.align		4
.L_13:
        /*0038*/ 	.byte	0x04, 0x17
        /*003a*/ 	.short	(.L_15 - .L_14)
.L_14:
        /*003c*/ 	.word	0x00000000
        /*0040*/ 	.short	0x0004
        /*0042*/ 	.short	0x0020
        /*0044*/ 	.byte	0x00, 0xf5, 0x21, 0x00


	//----- nvinfo : EIATTR_KPARAM_INFO
	.align		4
.L_15:
        /*0048*/ 	.byte	0x04, 0x17
        /*004a*/ 	.short	(.L_17 - .L_16)
.L_16:
        /*004c*/ 	.word	0x00000000
        /*0050*/ 	.short	0x0003
        /*0052*/ 	.short	0x0018
        /*0054*/ 	.byte	0x00, 0xf5, 0x21, 0x00


	//----- nvinfo : EIATTR_KPARAM_INFO
	.align		4
.L_17:
        /*0058*/ 	.byte	0x04, 0x17
        /*005a*/ 	.short	(.L_19 - .L_18)
.L_18:
        /*005c*/ 	.word	0x00000000
        /*0060*/ 	.short	0x0002
        /*0062*/ 	.short	0x0010
        /*0064*/ 	.byte	0x00, 0xf5, 0x21, 0x00


	//----- nvinfo : EIATTR_KPARAM_INFO
	.align		4
.L_19:
        /*0068*/ 	.byte	0x04, 0x17
        /*006a*/ 	.short	(.L_21 - .L_20)
.L_20:
        /*006c*/ 	.word	0x00000000
        /*0070*/ 	.short	0x0001
        /*0072*/ 	.short	0x0008
        /*0074*/ 	.byte	0x00, 0xf5, 0x21, 0x00


	//----- nvinfo : EIATTR_KPARAM_INFO
	.align		4
.L_21:
        /*0078*/ 	.byte	0x04, 0x17
        /*007a*/ 	.short	(.L_23 - .L_22)
.L_22:
        /*007c*/ 	.word	0x00000000
        /*0080*/ 	.short	0x0000
        /*0082*/ 	.short	0x0000
        /*0084*/ 	.byte	0x00, 0xf5, 0x21, 0x00


	//----- nvinfo : EIATTR_SPARSE_MMA_MASK
	.align		4
.L_23:
        /*0088*/ 	.byte	0x03, 0x50
        /*008a*/ 	.short	0x0000


	//----- nvinfo : EIATTR_MAXREG_COUNT
	.align		4
        /*008c*/ 	.byte	0x03, 0x1b
        /*008e*/ 	.short	0x00ff


	//----- nvinfo : EIATTR_MERCURY_ISA_VERSION
	.align		4
        /*0090*/ 	.byte	0x03, 0x5f
        /*0092*/ 	.short	0x0101


	//----- nvinfo : EIATTR_INT_WARP_WIDE_INSTR_OFFSETS
	.align		4
        /*0094*/ 	.byte	0x04, 0x31
        /*0096*/ 	.short	(.L_25 - .L_24)


	//   ....[0]....
.L_24:
        /*0098*/ 	.word	0x000003e0


	//   ....[1]....
        /*009c*/ 	.word	0x00000420


	//   ....[2]....
        /*00a0*/ 	.word	0x00000460


	//   ....[3]....
        /*00a4*/ 	.word	0x00000490


	//   ....[4]....
        /*00a8*/ 	.word	0x000004b0


	//   ....[5]....
        /*00ac*/ 	.word	0x000004d0


	//   ....[6]....
        /*00b0*/ 	.word	0x00000500


	//   ....[7]....
        /*00b4*/ 	.word	0x00000510


	//----- nvinfo : EIATTR_COOP_GROUP_MASK_REGIDS
	.align		4
.L_25:
        /*00b8*/ 	.byte	0x04, 0x29
        /*00ba*/ 	.short	(.L_27 - .L_26)


	//   ....[0]....
.L_26:
        /*00bc*/ 	.word	0xffffffff


	//   ....[1]....
        /*00c0*/ 	.word	0xffffffff


	//   ....[2]....
        /*00c4*/ 	.word	0xffffffff


	//   ....[3]....
        /*00c8*/ 	.word	0xffffffff


	//----- nvinfo : EIATTR_COOP_GROUP_INSTR_OFFSETS
	.align		4
.L_27:
        /*00cc*/ 	.byte	0x04, 0x28
        /*00ce*/ 	.short	(.L_29 - .L_28)


	//   ....[0]....
.L_28:
        /*00d0*/ 	.word	0x00000200


	//   ....[1]....
        /*00d4*/ 	.word	0x000002c0


	//   ....[2]....
        /*00d8*/ 	.word	0x00000550


	//   ....[3]....
        /*00dc*/ 	.word	0x00000e50


	//----- nvinfo : EIATTR_VRC_CTA_INIT_COUNT
	.align		4
.L_29:
        /*00e0*/ 	.byte	0x02, 0x4a
	.zero		1
	.zero		1


	//----- nvinfo : EIATTR_EXIT_INSTR_OFFSETS
	.align		4
        /*00e4*/ 	.byte	0x04, 0x1c
        /*00e6*/ 	.short	(.L_31 - .L_30)


	//   ....[0]....
.L_30:
        /*00e8*/ 	.word	0x00000080


	//   ....[1]....
        /*00ec*/ 	.word	0x000000f0


	//   ....[2]....
        /*00f0*/ 	.word	0x00000220


	//   ....[3]....
        /*00f4*/ 	.word	0x00000310


	//   ....[4]....
        /*00f8*/ 	.word	0x00000590


	//   ....[5]....
        /*00fc*/ 	.word	0x00000e70


	//----- nvinfo : EIATTR_CRS_STACK_SIZE
	.align		4
.L_31:
        /*0100*/ 	.byte	0x04, 0x1e
        /*0102*/ 	.short	(.L_33 - .L_32)
.L_32:
        /*0104*/ 	.word	0x00000000


	//----- nvinfo : EIATTR_CBANK_PARAM_SIZE
	.align		4
.L_33:
        /*0108*/ 	.byte	0x03, 0x19
        /*010a*/ 	.short	0x0038


	//----- nvinfo : EIATTR_PARAM_CBANK
	.align		4
        /*010c*/ 	.byte	0x04, 0x0a
        /*010e*/ 	.short	(.L_35 - .L_34)
	.align		4
.L_34:
        /*0110*/ 	.word	index@(.nv.constant0.lock_free_reduction)
        /*0114*/ 	.short	0x0380
        /*0116*/ 	.short	0x0038


	//----- nvinfo : EIATTR_SW_WAR
	.align		4
.L_35:
        /*0118*/ 	.byte	0x04, 0x36
        /*011a*/ 	.short	(.L_37 - .L_36)
.L_36:
        /*011c*/ 	.word	0x00000008
.L_37:


//--------------------- .nv.callgraph             --------------------------
	.section	.nv.callgraph,"",@"SHT_CUDA_CALLGRAPH"
	.align	4
	.sectionentsize	8
	.align		4
        /*0000*/ 	.word	0x00000000
	.align		4
        /*0004*/ 	.word	0xffffffff
	.align		4
        /*0008*/ 	.word	0x00000000
	.align		4
        /*000c*/ 	.word	0xfffffffe
	.align		4
        /*0010*/ 	.word	0x00000000
	.align		4
        /*0014*/ 	.word	0xfffffffd
	.align		4
        /*0018*/ 	.word	0x00000000
	.align		4
        /*001c*/ 	.word	0xfffffffc


//--------------------- .text.lock_free_reduction --------------------------
	.section	.text.lock_free_reduction,"ax",@progbits
	.align	128
        .global         lock_free_reduction
        .type           lock_free_reduction,@function
        .size           lock_free_reduction,(.L_x_24 - lock_free_reduction)
        .other          lock_free_reduction,@"STO_CUDA_ENTRY STV_DEFAULT"
lock_free_reduction:
.text.lock_free_reduction:
[----:B------:R-:W-:Y:S01]  /*0000*/  LDC R1, c[0x0][0x37c] ;  /* 0x0000df00ff017b82 */ /* 0x000fe20000000800 */
[----:B------:R-:W0:Y:S07]  /*0010*/  S2R R14, SR_TID.X ;  /* 0x00000000000e7919 */ /* 0x000e2e0000002100 */
[----:B------:R-:W0:Y:S01]  /*0020*/  S2UR UR4, SR_CTAID.X ;  /* 0x00000000000479c3 */ /* 0x000e220000002500 */
[----:B------:R-:W1:Y:S07]  /*0030*/  LDCU UR5, c[0x0][0x3b0] ;  /* 0x00007600ff0577ac */ /* 0x000e6e0008000800 */
[----:B------:R-:W0:Y:S02]  /*0040*/  LDC R5, c[0x0][0x360] ;  /* 0x0000d800ff057b82 */ /* 0x000e240000000800 */
[----:B0-----:R-:W-:-:S05]  /*0050*/  IMAD R5, R5, UR4, R14 ;  /* 0x0000000405057c24 */ /* 0x001fca000f8e020e */
[----:B------:R-:W-:-:S04]  /*0060*/  SHF.R.U32.HI R5, RZ, 0x5, R5 ;  /* 0x00000005ff057819 */ /* 0x000fc80000011605 */
[----:B-1----:R-:W-:-:S13]  /*0070*/  ISETP.GE.AND P0, PT, R5, UR5, PT ;  /* 0x0000000505007c0c */ /* 0x002fda000bf06270 */
[----:B------:R-:W-:Y:S05]  /*0080*/  @P0 EXIT ;  /* 0x000000000000094d */ /* 0x000fea0003800000 */
[----:B------:R-:W0:Y:S01]  /*0090*/  LDCU.64 UR4, c[0x0][0x398] ;  /* 0x00007300ff0477ac */ /* 0x000e220008000a00 */
[----:B------:R-:W1:Y:S01]  /*00a0*/  LDCU.64 UR6, c[0x0][0x358] ;  /* 0x00006b00ff0677ac */ /* 0x000e620008000a00 */
[----:B0-----:R-:W-:-:S05]  /*00b0*/  IADD3 R2, P0, PT, R5, UR4, RZ ;  /* 0x0000000405027c10 */ /* 0x001fca000ff1e0ff */
[----:B------:R-:W-:-:S05]  /*00c0*/  IMAD.X R3, RZ, RZ, UR5, P0 ;  /* 0x00000005ff037e24 */ /* 0x000fca00080e06ff */
[----:B-1----:R-:W2:Y:S02]  /*00d0*/  LDG.E.U8.CONSTANT R2, desc[UR6][R2.64] ;  /* 0x0000000602027981 */ /* 0x002ea4000c1e9100 */
[----:B--2---:R-:W-:-:S13]  /*00e0*/  ISETP.NE.AND P0, PT, R2, RZ, PT ;  /* 0x000000ff0200720c */ /* 0x004fda0003f05270 */
[----:B------:R-:W-:Y:S05]  /*00f0*/  @P0 EXIT ;  /* 0x000000000000094d */ /* 0x000fea0003800000 */
[----:B------:R-:W0:Y:S08]  /*0100*/  LDC.64 R6, c[0x0][0x388] ;  /* 0x0000e200ff067b82 */ /* 0x000e300000000a00 */
[----:B------:R-:W1:Y:S01]  /*0110*/  LDC.64 R2, c[0x0][0x390] ;  /* 0x0000e400ff027b82 */ /* 0x000e620000000a00 */
[----:B0-----:R-:W-:-:S05]  /*0120*/  IMAD.WIDE.U32 R6, R5, 0x4, R6 ;  /* 0x0000000405067825 */ /* 0x001fca00078e0006 */
[----:B------:R-:W2:Y:S04]  /*0130*/  LDG.E.CONSTANT R19, desc[UR6][R6.64+0x4] ;  /* 0x0000040606137981 */ /* 0x000ea8000c1e9900 */
[----:B------:R-:W2:Y:S01]  /*0140*/  LDG.E.CONSTANT R0, desc[UR6][R6.64] ;  /* 0x0000000606007981 */ /* 0x000ea2000c1e9900 */
[----:B------:R-:W-:Y:S01]  /*0150*/  LOP3.LUT R14, R14, 0x1f, RZ, 0xc0, !PT ;  /* 0x0000001f0e0e7812 */ /* 0x000fe200078ec0ff */
[----:B------:R-:W-:Y:S01]  /*0160*/  UMOV UR4, 0x1 ;  /* 0x0000000100047882 */ /* 0x000fe20000000000 */
[----:B--2---:R-:W-:Y:S02]  /*0170*/  IMAD.IADD R19, R19, 0x1, -R0 ;  /* 0x0000000113137824 */ /* 0x004fe400078e0a00 */
[----:B-1----:R-:W-:-:S07]  /*0180*/  IMAD.WIDE R2, R0, 0x4, R2 ;  /* 0x0000000400027825 */ /* 0x002fce00078e0202 */
.L_x_22:
[----:B---3--:R-:W-:Y:S01]  /*0190*/  ISETP.GE.AND P0, PT, R19, 0x1, PT ;  /* 0x000000011300780c */ /* 0x008fe20003f06270 */
[----:B------:R-:W-:Y:S01]  /*01a0*/  BSSY.RECONVERGENT B0, `(.L_x_0) ;  /* 0x0000005000007945 */ /* 0x000fe20003800200 */
[----:B------:R-:W-:Y:S02]  /*01b0*/  MOV R0, 0xffffffff ;  /* 0xffffffff00007802 */ /* 0x000fe40000000f00 */
[----:B------:R-:W-:-:S13]  /*01c0*/  ISETP.NE.OR P0, PT, R14, RZ, !P0 ;  /* 0x000000ff0e00720c */ /* 0x000fda0004705670 */
[----:B012---:R-:W-:Y:S05]  /*01d0*/  @P0 BRA `(.L_x_1) ;  /* 0x0000000000040947 */ /* 0x007fea0003800000 */
[----:B------:R0:W5:Y:S02]  /*01e0*/  LDG.E.CONSTANT R0, desc[UR6][R2.64] ;  /* 0x0000000602007981 */ /* 0x000164000c1e9900 */
.L_x_1:
[----:B------:R-:W-:Y:S05]  /*01f0*/  BSYNC.RECONVERGENT B0 ;  /* 0x0000000000007941 */ /* 0x000fea0003800200 */
.L_x_0:
[----:B-----5:R-:W1:Y:S02]  /*0200*/  SHFL.IDX PT, R9, R0, RZ, 0x1f ;  /* 0x00001fff00097589 */ /* 0x020e6400000e0000 */
[----:B-1----:R-:W-:-:S13]  /*0210*/  ISETP.NE.AND P0, PT, R9, -0x1, PT ;  /* 0xffffffff0900780c */ /* 0x002fda0003f05270 */
[----:B------:R-:W-:Y:S05]  /*0220*/  @!P0 EXIT ;  /* 0x000000000000894d */ /* 0x000fea0003800000 */
[----:B------:R-:W-:Y:S01]  /*0230*/  ISETP.NE.AND P1, PT, R14, RZ, PT ;  /* 0x000000ff0e00720c */ /* 0x000fe20003f25270 */
[----:B------:R-:W-:Y:S01]  /*0240*/  BSSY.RECONVERGENT B0, `(.L_x_2) ;  /* 0x0000007000007945 */ /* 0x000fe20003800200 */
[----:B------:R-:W-:-:S11]  /*0250*/  IMAD.MOV.U32 R4, RZ, RZ, -0x1 ;  /* 0xffffffffff047424 */ /* 0x000fd600078e00ff */
[----:B------:R-:W-:Y:S05]  /*0260*/  @P1 BRA `(.L_x_3) ;  /* 0x0000000000101947 */ /* 0x000fea0003800000 */
[----:B------:R-:W1:Y:S01]  /*0270*/  LDC.64 R6, c[0x0][0x380] ;  /* 0x0000e000ff067b82 */ /* 0x000e620000000a00 */
[----:B------:R-:W-:Y:S02]  /*0280*/  IMAD.MOV.U32 R4, RZ, RZ, -0x1 ;  /* 0xffffffffff047424 */ /* 0x000fe400078e00ff */
[----:B-1----:R-:W-:-:S05]  /*0290*/  IMAD.WIDE R6, R9, 0x4, R6 ;  /* 0x0000000409067825 */ /* 0x002fca00078e0206 */
[----:B------:R1:W5:Y:S02]  /*02a0*/  ATOMG.E.CAS.STRONG.GPU PT, R4, [R6], R4, R5 ;  /* 0x00000004060473a9 */ /* 0x00036400001ee105 */
.L_x_3:
[----:B------:R-:W-:Y:S05]  /*02b0*/  BSYNC.RECONVERGENT B0 ;  /* 0x0000000000007941 */ /* 0x000fea0003800200 */
.L_x_2:
[----:B-----5:R-:W2:Y:S01]  /*02c0*/  SHFL.IDX PT, R4, R4, RZ, 0x1f ;  /* 0x00001fff04047589 */ /* 0x020ea200000e0000 */
[----:B------:R-:W-:-:S04]  /*02d0*/  UIADD3 UR4, UPT, UPT, UR4, 0x1, URZ ;  /* 0x0000000104047890 */ /* 0x000fc8000fffe0ff */
[----:B------:R-:W-:Y:S01]  /*02e0*/  UISETP.NE.AND UP0, UPT, UR4, 0x2711, UPT ;  /* 0x000027110400788c */ /* 0x000fe2000bf05270 */
[----:B--2---:R-:W-:-:S04]  /*02f0*/  ISETP.NE.AND P0, PT, R4, R5, PT ;  /* 0x000000050400720c */ /* 0x004fc80003f05270 */
[----:B------:R-:W-:-:S13]  /*0300*/  ISETP.EQ.OR P0, PT, R4, -0x1, !P0 ;  /* 0xffffffff0400780c */ /* 0x000fda0004702670 */
[----:B------:R-:W-:Y:S05]  /*0310*/  @P0 EXIT ;  /* 0x000000000000094d */ /* 0x000fea0003800000 */
[----:B-1----:R-:W1:Y:S02]  /*0320*/  LDC.64 R6, c[0x0][0x388] ;  /* 0x0000e200ff067b82 */ /* 0x002e640000000a00 */
[----:B-1----:R-:W-:-:S05]  /*0330*/  IMAD.WIDE R6, R4, 0x4, R6 ;  /* 0x0000000404067825 */ /* 0x002fca00078e0206 */
[----:B------:R-:W2:Y:S04]  /*0340*/  LDG.E.CONSTANT R15, desc[UR6][R6.64] ;  /* 0x00000006060f7981 */ /* 0x000ea8000c1e9900 */
[----:B------:R-:W2:Y:S01]  /*0350*/  LDG.E.CONSTANT R4, desc[UR6][R6.64+0x4] ;  /* 0x0000040606047981 */ /* 0x000ea2000c1e9900 */
[----:B------:R-:W-:Y:S01]  /*0360*/  BSSY.RECONVERGENT B0, `(.L_x_4) ;  /* 0x000001e000007945 */ /* 0x000fe20003800200 */
[----:B------:R-:W-:Y:S01]  /*0370*/  IMAD.MOV.U32 R8, RZ, RZ, R2 ;  /* 0x000000ffff087224 */ /* 0x000fe200078e0002 */
[----:B0-----:R-:W-:Y:S01]  /*0380*/  MOV R2, 0xffffffff ;  /* 0xffffffff00027802 */ /* 0x001fe20000000f00 */
[----:B------:R-:W-:Y:S01]  /*0390*/  IMAD.MOV.U32 R9, RZ, RZ, R3 ;  /* 0x000000ffff097224 */ /* 0x000fe200078e0003 */
[----:B--2---:R-:W-:-:S05]  /*03a0*/  IADD3 R0, PT, PT, -R15, R4, RZ ;  /* 0x000000040f007210 */ /* 0x004fca0007ffe1ff */
[----:B------:R-:W-:Y:S01]  /*03b0*/  IMAD.IADD R13, R19, 0x1, R0 ;  /* 0x00000001130d7824 */ /* 0x000fe200078e0200 */
[----:B------:R-:W-:Y:S06]  /*03c0*/  @P1 BRA `(.L_x_5) ;  /* 0x00000000005c1947 */ /* 0x000fec0003800000 */
[----:B------:R-:W0:Y:S01]  /*03d0*/  LDC.64 R2, c[0x0][0x3a8] ;  /* 0x0000ea00ff027b82 */ /* 0x000e220000000a00 */
[----:B------:R-:W-:-:S04]  /*03e0*/  VOTE.ANY R6, PT, PT ;  /* 0x0000000000067806 */ /* 0x000fc800038e0100 */
[----:B------:R-:W-:-:S13]  /*03f0*/  ISETP.EQ.U32.AND P0, PT, R6, -0x1, PT ;  /* 0xffffffff0600780c */ /* 0x000fda0003f02070 */
[----:B0-----:R0:W5:Y:S01]  /*0400*/  @!P0 ATOMG.E.ADD.STRONG.GPU PT, R6, desc[UR6][R2.64], R13 ;  /* 0x8000000d020689a8 */ /* 0x00116200081ef106 */
[----:B------:R-:W-:Y:S05]  /*0410*/  @!P0 BRA `(.L_x_6) ;  /* 0x0000000000448947 */ /* 0x000fea0003800000 */
[----:B-----5:R-:W1:Y:S01]  /*0420*/  SHFL.UP P0, R6, R13, 0x1, RZ ;  /* 0x042000000d067989 */ /* 0x020e6200000000ff */
[----:B------:R-:W-:Y:S01]  /*0430*/  IMAD.MOV.U32 R7, RZ, RZ, R13 ;  /* 0x000000ffff077224 */ /* 0x000fe200078e000d */
[----:B------:R-:W2:Y:S01]  /*0440*/  S2R R10, SR_LANEID ;  /* 0x00000000000a7919 */ /* 0x000ea20000000000 */
[----:B-1----:R-:W-:-:S05]  /*0450*/  @P0 IADD3 R7, PT, PT, R13, R6, RZ ;  /* 0x000000060d070210 */ /* 0x002fca0007ffe0ff */
[----:B------:R-:W1:Y:S01]  /*0460*/  SHFL.UP P0, R6, R7, 0x2, RZ ;  /* 0x0440000007067989 */ /* 0x000e6200000000ff */
[----:B--2---:R-:W-:Y:S01]  /*0470*/  ISETP.EQ.U32.AND P2, PT, R10, 0x1f, PT ;  /* 0x0000001f0a00780c */ /* 0x004fe20003f42070 */
[----:B-1----:R-:W-:-:S05]  /*0480*/  @P0 IMAD.IADD.U32 R7, R7, 0x1, R6 ;  /* 0x0000000107070824 */ /* 0x002fca00078e0006 */
[----:B------:R-:W1:Y:S02]  /*0490*/  SHFL.UP P0, R6, R7, 0x4, RZ ;  /* 0x0480000007067989 */ /* 0x000e6400000000ff */
[----:B-1----:R-:W-:-:S05]  /*04a0*/  @P0 IMAD.IADD.U32 R7, R7, 0x1, R6 ;  /* 0x0000000107070824 */ /* 0x002fca00078e0006 */
[----:B------:R-:W1:Y:S02]  /*04b0*/  SHFL.UP P0, R6, R7, 0x8, RZ ;  /* 0x0500000007067989 */ /* 0x000e6400000000ff */
[----:B-1----:R-:W-:-:S05]  /*04c0*/  @P0 IADD3 R7, PT, PT, R7, R6, RZ ;  /* 0x0000000607070210 */ /* 0x002fca0007ffe0ff */
[----:B------:R-:W1:Y:S02]  /*04d0*/  SHFL.UP P0, R6, R7, 0x10, RZ ;  /* 0x0600000007067989 */ /* 0x000e6400000000ff */
[----:B-1----:R-:W-:-:S05]  /*04e0*/  @P0 IMAD.IADD.U32 R7, R7, 0x1, R6 ;  /* 0x0000000107070824 */ /* 0x002fca00078e0006 */
[----:B0-----:R-:W2:Y:S04]  /*04f0*/  @P2 ATOMG.E.ADD.STRONG.GPU PT, R2, desc[UR6][R2.64], R7 ;  /* 0x80000007020229a8 */ /* 0x001ea800081ef106 */
[----:B------:R-:W-:Y:S04]  /*0500*/  SHFL.UP P0, R11, R7, 0x1, RZ ;  /* 0x04200000070b7989 */ /* 0x000fe800000000ff */
[----:B--2---:R-:W0:Y:S02]  /*0510*/  SHFL.IDX PT, R6, R2, 0x1f, 0x1f ;  /* 0x03e01f0002067f89 */ /* 0x004e2400000e0000 */
[----:B0-----:R-:W-:-:S07]  /*0520*/  @P0 IMAD.IADD.U32 R6, R6, 0x1, R11 ;  /* 0x0000000106060824 */ /* 0x001fce00078e000b */
.L_x_6:
[----:B0----5:R-:W-:-:S07]  /*0530*/  MOV R2, R6 ;  /* 0x0000000600027202 */ /* 0x021fce0000000f00 */
.L_x_5:
[----:B------:R-:W-:Y:S05]  /*0540*/  BSYNC.RECONVERGENT B0 ;  /* 0x0000000000007941 */ /* 0x000fea0003800200 */
.L_x_4:
[----:B------:R-:W0:Y:S01]  /*0550*/  SHFL.IDX PT, R6, R2, RZ, 0x1f ;  /* 0x00001fff02067589 */ /* 0x000e2200000e0000 */
[----:B------:R-:W1:Y:S01]  /*0560*/  LDCU UR5, c[0x0][0x3b4] ;  /* 0x00007680ff0577ac */ /* 0x000e620008000800 */
[----:B0-----:R-:W-:-:S05]  /*0570*/  IMAD.IADD R3, R13, 0x1, R6 ;  /* 0x000000010d037824 */ /* 0x001fca00078e0206 */
[----:B-1----:R-:W-:-:S13]  /*0580*/  ISETP.GE.AND P0, PT, R3, UR5, PT ;  /* 0x0000000503007c0c */ /* 0x002fda000bf06270 */
[----:B------:R-:W-:Y:S05]  /*0590*/  @P0 EXIT ;  /* 0x000000000000094d */ /* 0x000fea0003800000 */
[----:B------:R-:W0:Y:S01]  /*05a0*/  LDC.64 R2, c[0x0][0x3a0] ;  /* 0x0000e800ff027b82 */ /* 0x000e220000000a00 */
[----:B------:R-:W-:Y:S01]  /*05b0*/  BSSY.RECONVERGENT B0, `(.L_x_7) ;  /* 0x0000089000007945 */ /* 0x000fe20003800200 */
[----:B0-----:R-:W-:-:S03]  /*05c0*/  IMAD.WIDE R2, R6, 0x4, R2 ;  /* 0x0000000406027825 */ /* 0x001fc600078e0202 */
[----:B------:R-:W-:Y:S05]  /*05d0*/  @P1 BRA `(.L_x_8) ;  /* 0x0000000800181947 */ /* 0x000fea0003800000 */
[----:B------:R-:W0:Y:S01]  /*05e0*/  LDC.64 R6, c[0x0][0x390] ;  /* 0x0000e400ff067b82 */ /* 0x000e220000000a00 */
[----:B------:R-:W-:Y:S01]  /*05f0*/  VIMNMX R10, PT, PT, R19, R0, PT ;  /* 0x00000000130a7248 */ /* 0x000fe20003fe0100 */
[----:B------:R-:W-:Y:S01]  /*0600*/  BSSY.RECONVERGENT B1, `(.L_x_9) ;  /* 0x0000020000017945 */ /* 0x000fe20003800200 */
[----:B------:R-:W-:Y:S01]  /*0610*/  CS2R R16, SRZ ;  /* 0x0000000000107805 */ /* 0x000fe2000001ff00 */
[----:B------:R-:W-:Y:S01]  /*0620*/  IMAD.MOV.U32 R23, RZ, RZ, RZ ;  /* 0x000000ffff177224 */ /* 0x000fe200078e00ff */
[----:B------:R-:W-:Y:S01]  /*0630*/  ISETP.GE.AND P0, PT, R10, 0x1, PT ;  /* 0x000000010a00780c */ /* 0x000fe20003f06270 */
[----:B0-----:R-:W-:-:S12]  /*0640*/  IMAD.WIDE R6, R15, 0x4, R6 ;  /* 0x000000040f067825 */ /* 0x001fd800078e0206 */
[----:B------:R-:W-:Y:S05]  /*0650*/  @!P0 BRA `(.L_x_10) ;  /* 0x0000000000688947 */ /* 0x000fea0003800000 */
[----:B------:R-:W-:Y:S01]  /*0660*/  HFMA2 R23, -RZ, RZ, 0, 0 ;  /* 0x00000000ff177431 */ /* 0x000fe200000001ff */
[----:B------:R-:W-:-:S07]  /*0670*/  CS2R R16, SRZ ;  /* 0x0000000000107805 */ /* 0x000fce000001ff00 */
.L_x_13:
[----:B0-----:R-:W-:-:S04]  /*0680*/  IMAD.WIDE R20, R16, 0x4, R8 ;  /* 0x0000000410147825 */ /* 0x001fc800078e0208 */
[----:B-1----:R-:W-:Y:S02]  /*0690*/  IMAD.WIDE R10, R17, 0x4, R6 ;  /* 0x00000004110a7825 */ /* 0x002fe400078e0206 */
[----:B------:R-:W2:Y:S04]  /*06a0*/  LDG.E.CONSTANT R21, desc[UR6][R20.64] ;  /* 0x0000000614157981 */ /* 0x000ea8000c1e9900 */
[----:B------:R-:W2:Y:S01]  /*06b0*/  LDG.E.CONSTANT R22, desc[UR6][R10.64] ;  /* 0x000000060a167981 */ /* 0x000ea2000c1e9900 */
[----:B------:R-:W-:Y:S01]  /*06c0*/  BSSY.RECONVERGENT B2, `(.L_x_11) ;  /* 0x0000010000027945 */ /* 0x000fe20003800200 */
[----:B--2---:R-:W-:-:S13]  /*06d0*/  ISETP.GT.AND P0, PT, R21, R22, PT ;  /* 0x000000161500720c */ /* 0x004fda0003f04270 */
[----:B------:R-:W-:-:S04]  /*06e0*/  @P0 IMAD.WIDE R12, R23, 0x4, R2 ;  /* 0x00000004170c0825 */ /* 0x000fc800078e0202 */
[----:B------:R-:W-:Y:S01]  /*06f0*/  @P0 VIADD R18, R23, 0x1 ;  /* 0x0000000117120836 */ /* 0x000fe20000000000 */
[----:B------:R0:W-:Y:S01]  /*0700*/  @P0 STG.E desc[UR6][R12.64], R21 ;  /* 0x000000150c000986 */ /* 0x0001e2000c101906 */
[----:B------:R-:W-:-:S03]  /*0710*/  @P0 VIADD R16, R16, 0x1 ;  /* 0x0000000110100836 */ /* 0x000fc60000000000 */
[----:B------:R-:W-:Y:S01]  /*0720*/  @P0 MOV R23, R18 ;  /* 0x0000001200170202 */ /* 0x000fe20000000f00 */
[----:B------:R-:W-:Y:S06]  /*0730*/  @P0 BRA `(.L_x_12) ;  /* 0x0000000000200947 */ /* 0x000fec0003800000 */
[----:B------:R-:W-:-:S13]  /*0740*/  ISETP.GT.AND P0, PT, R22, R21, PT ;  /* 0x000000151600720c */ /* 0x000fda0003f04270 */
[----:B------:R-:W-:-:S04]  /*0750*/  @P0 IMAD.WIDE R10, R23, 0x4, R2 ;  /* 0x00000004170a0825 */ /* 0x000fc800078e0202 */
[----:B0-----:R-:W-:Y:S01]  /*0760*/  @P0 VIADD R12, R23, 0x1 ;  /* 0x00000001170c0836 */ /* 0x001fe20000000000 */
[----:B------:R1:W-:Y:S01]  /*0770*/  @P0 STG.E desc[UR6][R10.64], R22 ;  /* 0x000000160a000986 */ /* 0x0003e2000c101906 */
[----:B------:R-:W-:Y:S02]  /*0780*/  @P0 VIADD R17, R17, 0x1 ;  /* 0x0000000111110836 */ /* 0x000fe40000000000 */
[----:B------:R-:W-:Y:S01]  /*0790*/  @!P0 VIADD R16, R16, 0x1 ;  /* 0x0000000110108836 */ /* 0x000fe20000000000 */
[----:B------:R-:W-:Y:S01]  /*07a0*/  @P0 MOV R23, R12 ;  /* 0x0000000c00170202 */ /* 0x000fe20000000f00 */
[----:B------:R-:W-:-:S07]  /*07b0*/  @!P0 VIADD R17, R17, 0x1 ;  /* 0x0000000111118836 */ /* 0x000fce0000000000 */
.L_x_12:
[----:B------:R-:W-:Y:S05]  /*07c0*/  BSYNC.RECONVERGENT B2 ;  /* 0x0000000000027941 */ /* 0x000fea0003800200 */
.L_x_11:
[----:B------:R-:W-:Y:S02]  /*07d0*/  ISETP.GE.AND P0, PT, R17, R0, PT ;  /* 0x000000001100720c */ /* 0x000fe40003f06270 */
[----:B------:R-:W-:-:S13]  /*07e0*/  ISETP.LT.AND P1, PT, R16, R19, PT ;  /* 0x000000131000720c */ /* 0x000fda0003f21270 */
[----:B------:R-:W-:Y:S05]  /*07f0*/  @!P0 BRA P1, `(.L_x_13) ;  /* 0xfffffffc00a08947 */ /* 0x000fea000083ffff */
.L_x_10:
[----:B------:R-:W-:Y:S05]  /*0800*/  BSYNC.RECONVERGENT B1 ;  /* 0x0000000000017941 */ /* 0x000fea0003800200 */
.L_x_9:
[----:B------:R-:W-:Y:S01]  /*0810*/  ISETP.GE.AND P0, PT, R16, R19, PT ;  /* 0x000000131000720c */ /* 0x000fe20003f06270 */
[----:B------:R-:W-:Y:S01]  /*0820*/  BSSY.RECONVERGENT B1, `(.L_x_14) ;  /* 0x0000035000017945 */ /* 0x000fe20003800200 */
[----:B0-----:R-:W-:-:S11]  /*0830*/  MOV R21, R23 ;  /* 0x0000001700157202 */ /* 0x001fd60000000f00 */
[----:B------:R-:W-:Y:S05]  /*0840*/  @P0 BRA `(.L_x_15) ;  /* 0x0000000000c80947 */ /* 0x000fea0003800000 */
[--C-:B-1----:R-:W-:Y:S01]  /*0850*/  IMAD.IADD R10, R19, 0x1, -R16.reuse ;  /* 0x00000001130a7824 */ /* 0x102fe200078e0a10 */
[----:B------:R-:W-:Y:S01]  /*0860*/  BSSY.RECONVERGENT B2, `(.L_x_16) ;  /* 0x000001b000027945 */ /* 0x000fe20003800200 */
[----:B------:R-:W-:Y:S01]  /*0870*/  IMAD.IADD R11, R16, 0x1, -R19 ;  /* 0x00000001100b7824 */ /* 0x000fe200078e0a13 */
[----:B------:R-:W-:Y:S01]  /*0880*/  MOV R27, R23 ;  /* 0x00000017001b7202 */ /* 0x000fe20000000f00 */
[----:B------:R-:W-:Y:S01]  /*0890*/  IMAD.MOV.U32 R25, RZ, RZ, R16 ;  /* 0x000000ffff197224 */ /* 0x000fe200078e0010 */
[----:B------:R-:W-:Y:S02]  /*08a0*/  LOP3.LUT P1, R18, R10, 0x3, RZ, 0xc0, !PT ;  /* 0x000000030a127812 */ /* 0x000fe4000782c0ff */
[----:B------:R-:W-:-:S11]  /*08b0*/  ISETP.GT.U32.AND P0, PT, R11, -0x4, PT ;  /* 0xfffffffc0b00780c */ /* 0x000fd60003f04070 */
[----:B------:R-:W-:Y:S05]  /*08c0*/  @!P1 BRA `(.L_x_17) ;  /* 0x0000000000509947 */ /* 0x000fea0003800000 */
[----:B------:R-:W-:-:S05]  /*08d0*/  IMAD.WIDE R10, R16, 0x4, R8 ;  /* 0x00000004100a7825 */ /* 0x000fca00078e0208 */
[----:B------:R-:W2:Y:S01]  /*08e0*/  LDG.E.CONSTANT R29, desc[UR6][R10.64] ;  /* 0x000000060a1d7981 */ /* 0x000ea2000c1e9900 */
[C---:B------:R-:W-:Y:S01]  /*08f0*/  IMAD.WIDE R12, R23.reuse, 0x4, R2 ;  /* 0x00000004170c7825 */ /* 0x040fe200078e0202 */
[----:B------:R-:W-:Y:S02]  /*0900*/  ISETP.NE.AND P1, PT, R18, 0x1, PT ;  /* 0x000000011200780c */ /* 0x000fe40003f25270 */
[----:B------:R-:W-:Y:S01]  /*0910*/  IADD3 R25, PT, PT, R16, 0x1, RZ ;  /* 0x0000000110197810 */ /* 0x000fe20007ffe0ff */
[----:B------:R-:W-:-:S04]  /*0920*/  VIADD R27, R23, 0x1 ;  /* 0x00000001171b7836 */ /* 0x000fc80000000000 */
[----:B------:R-:W-:Y:S01]  /*0930*/  IMAD.MOV.U32 R21, RZ, RZ, R27 ;  /* 0x000000ffff157224 */ /* 0x000fe200078e001b */
[----:B--2---:R0:W-:Y:S05]  /*0940*/  STG.E desc[UR6][R12.64], R29 ;  /* 0x0000001d0c007986 */ /* 0x0041ea000c101906 */
[----:B------:R-:W-:Y:S05]  /*0950*/  @!P1 BRA `(.L_x_17) ;  /* 0x00000000002c9947 */ /* 0x000fea0003800000 */
[----:B------:R-:W-:Y:S01]  /*0960*/  ISETP.NE.AND P1, PT, R18, 0x2, PT ;  /* 0x000000021200780c */ /* 0x000fe20003f25270 */
[----:B0-----:R-:W2:-:S12]  /*0970*/  LDG.E.CONSTANT R29, desc[UR6][R10.64+0x4] ;  /* 0x000004060a1d7981 */ /* 0x001e98000c1e9900 */
[----:B------:R-:W3:Y:S01]  /*0980*/  @P1 LDG.E.CONSTANT R18, desc[UR6][R10.64+0x8] ;  /* 0x000008060a121981 */ /* 0x000ee2000c1e9900 */
[C---:B------:R-:W-:Y:S02]  /*0990*/  VIADD R21, R23.reuse, 0x2 ;  /* 0x0000000217157836 */ /* 0x040fe40000000000 */
[C---:B------:R-:W-:Y:S01]  /*09a0*/  VIADD R25, R16.reuse, 0x2 ;  /* 0x0000000210197836 */ /* 0x040fe20000000000 */
[----:B------:R-:W-:Y:S02]  /*09b0*/  @P1 IADD3 R25, PT, PT, R16, 0x3, RZ ;  /* 0x0000000310191810 */ /* 0x000fe40007ffe0ff */
[----:B------:R-:W-:Y:S01]  /*09c0*/  MOV R27, R21 ;  /* 0x00000015001b7202 */ /* 0x000fe20000000f00 */
[----:B------:R-:W-:-:S04]  /*09d0*/  @P1 VIADD R27, R23, 0x3 ;  /* 0x00000003171b1836 */ /* 0x000fc80000000000 */
[----:B------:R-:W-:Y:S01]  /*09e0*/  @P1 IMAD.MOV.U32 R21, RZ, RZ, R27 ;  /* 0x000000ffff151224 */ /* 0x000fe200078e001b */
[----:B--2---:R1:W-:Y:S04]  /*09f0*/  STG.E desc[UR6][R12.64+0x4], R29 ;  /* 0x0000041d0c007986 */ /* 0x0043e8000c101906 */
[----:B---3--:R1:W-:Y:S02]  /*0a00*/  @P1 STG.E desc[UR6][R12.64+0x8], R18 ;  /* 0x000008120c001986 */ /* 0x0083e4000c101906 */
.L_x_17:
[----:B------:R-:W-:Y:S05]  /*0a10*/  BSYNC.RECONVERGENT B2 ;  /* 0x0000000000027941 */ /* 0x000fea0003800200 */
.L_x_16:
[----:B------:R-:W-:Y:S05]  /*0a20*/  @P0 BRA `(.L_x_15) ;  /* 0x0000000000500947 */ /* 0x000fea0003800000 */
[----:B------:R-:W-:Y:S02]  /*0a30*/  IADD3 R10, PT, PT, -R19, R27, R16 ;  /* 0x0000001b130a7210 */ /* 0x000fe40007ffe110 */
[----:B------:R-:W-:Y:S02]  /*0a40*/  IADD3 R8, P0, PT, R8, 0x8, RZ ;  /* 0x0000000808087810 */ /* 0x000fe40007f1e0ff */
[--C-:B------:R-:W-:Y:S01]  /*0a50*/  IADD3 R21, PT, PT, -R16, R19, R23.reuse ;  /* 0x0000001310157210 */ /* 0x100fe20007ffe117 */
[----:B------:R-:W-:Y:S01]  /*0a60*/  IMAD.IADD R16, R10, 0x1, -R23 ;  /* 0x000000010a107824 */ /* 0x000fe200078e0a17 */
[----:B------:R-:W-:-:S09]  /*0a70*/  IADD3.X R9, PT, PT, RZ, R9, RZ, P0, !PT ;  /* 0x00000009ff097210 */ /* 0x000fd200007fe4ff */
.L_x_18:
[----:B------:R-:W-:-:S05]  /*0a80*/  IMAD.WIDE R10, R25, 0x4, R8 ;  /* 0x00000004190a7825 */ /* 0x000fca00078e0208 */
[----:B--2---:R-:W2:Y:S04]  /*0a90*/  LDG.E.CONSTANT R19, desc[UR6][R10.64+-0x8] ;  /* 0xfffff8060a137981 */ /* 0x004ea8000c1e9900 */
[----:B------:R-:W3:Y:S04]  /*0aa0*/  LDG.E.CONSTANT R23, desc[UR6][R10.64+-0x4] ;  /* 0xfffffc060a177981 */ /* 0x000ee8000c1e9900 */
[----:B01----:R-:W4:Y:S04]  /*0ab0*/  LDG.E.CONSTANT R29, desc[UR6][R10.64] ;  /* 0x000000060a1d7981 */ /* 0x003f28000c1e9900 */
[----:B------:R-:W5:Y:S01]  /*0ac0*/  LDG.E.CONSTANT R18, desc[UR6][R10.64+0x4] ;  /* 0x000004060a127981 */ /* 0x000f62000c1e9900 */
[----:B------:R-:W-:Y:S01]  /*0ad0*/  IMAD.WIDE R12, R27, 0x4, R2 ;  /* 0x000000041b0c7825 */ /* 0x000fe200078e0202 */
[----:B------:R-:W-:-:S03]  /*0ae0*/  IADD3 R25, PT, PT, R25, 0x4, RZ ;  /* 0x0000000419197810 */ /* 0x000fc60007ffe0ff */
[----:B------:R-:W-:Y:S02]  /*0af0*/  VIADD R16, R16, 0x4 ;  /* 0x0000000410107836 */ /* 0x000fe40000000000 */
[----:B------:R-:W-:-:S03]  /*0b00*/  VIADD R27, R27, 0x4 ;  /* 0x000000041b1b7836 */ /* 0x000fc60000000000 */
[----:B------:R-:W-:Y:S01]  /*0b10*/  ISETP.NE.AND P0, PT, R16, RZ, PT ;  /* 0x000000ff1000720c */ /* 0x000fe20003f05270 */
[----:B--2---:R2:W-:Y:S04]  /*0b20*/  STG.E desc[UR6][R12.64], R19 ;  /* 0x000000130c007986 */ /* 0x0045e8000c101906 */
[----:B---3--:R2:W-:Y:S04]  /*0b30*/  STG.E desc[UR6][R12.64+0x4], R23 ;  /* 0x000004170c007986 */ /* 0x0085e8000c101906 */
[----:B----4-:R2:W-:Y:S04]  /*0b40*/  STG.E desc[UR6][R12.64+0x8], R29 ;  /* 0x0000081d0c007986 */ /* 0x0105e8000c101906 */
[----:B-----5:R2:W-:Y:S01]  /*0b50*/  STG.E desc[UR6][R12.64+0xc], R18 ;  /* 0x00000c120c007986 */ /* 0x0205e2000c101906 */
[----:B------:R-:W-:Y:S05]  /*0b60*/  @P0 BRA `(.L_x_18) ;  /* 0xfffffffc00c40947 */ /* 0x000fea000383ffff */
.L_x_15:
[----:B------:R-:W-:Y:S05]  /*0b70*/  BSYNC.RECONVERGENT B1 ;  /* 0x0000000000017941 */ /* 0x000fea0003800200 */
.L_x_14:
[----:B------:R-:W-:Y:S01]  /*0b80*/  ISETP.GE.AND P0, PT, R17, R0, PT ;  /* 0x000000001100720c */ /* 0x000fe20003f06270 */
[----:B--2---:R-:W-:-:S12]  /*0b90*/  IMAD.MOV.U32 R19, RZ, RZ, R21 ;  /* 0x000000ffff137224 */ /* 0x004fd800078e0015 */
[----:B------:R-:W-:Y:S05]  /*0ba0*/  @P0 BRA `(.L_x_8) ;  /* 0x0000000000a40947 */ /* 0x000fea0003800000 */
[-C--:B------:R-:W-:Y:S01]  /*0bb0*/  IADD3 R8, PT, PT, R4, -R17.reuse, -R15 ;  /* 0x8000001104087210 */ /* 0x080fe20007ffe80f */
[----:B------:R-:W-:Y:S01]  /*0bc0*/  BSSY.RECONVERGENT B1, `(.L_x_19) ;  /* 0x0000018000017945 */ /* 0x000fe20003800200 */
[-C--:B------:R-:W-:Y:S01]  /*0bd0*/  IADD3 R4, PT, PT, R15, R17.reuse, -R4 ;  /* 0x000000110f047210 */ /* 0x080fe20007ffe804 */
[----:B------:R-:W-:Y:S01]  /*0be0*/  IMAD.MOV.U32 R19, RZ, RZ, R21 ;  /* 0x000000ffff137224 */ /* 0x000fe200078e0015 */
[----:B01----:R-:W-:Y:S02]  /*0bf0*/  LOP3.LUT P1, R12, R8, 0x3, RZ, 0xc0, !PT ;  /* 0x00000003080c7812 */ /* 0x003fe4000782c0ff */
[----:B------:R-:W-:Y:S02]  /*0c00*/  ISETP.GT.U32.AND P0, PT, R4, -0x4, PT ;  /* 0xfffffffc0400780c */ /* 0x000fe40003f04070 */
[----:B------:R-:W-:-:S09]  /*0c10*/  MOV R13, R17 ;  /* 0x00000011000d7202 */ /* 0x000fd20000000f00 */
[----:B------:R-:W-:Y:S05]  /*0c20*/  @!P1 BRA `(.L_x_20) ;  /* 0x0000000000449947 */ /* 0x000fea0003800000 */
[----:B------:R-:W-:-:S05]  /*0c30*/  IMAD.WIDE R10, R17, 0x4, R6 ;  /* 0x00000004110a7825 */ /* 0x000fca00078e0206 */
[----:B------:R-:W2:Y:S01]  /*0c40*/  LDG.E.CONSTANT R15, desc[UR6][R10.64] ;  /* 0x000000060a0f7981 */ /* 0x000ea2000c1e9900 */
[----:B------:R-:W-:Y:S01]  /*0c50*/  IMAD.WIDE R8, R21, 0x4, R2 ;  /* 0x0000000415087825 */ /* 0x000fe200078e0202 */
[----:B------:R-:W-:-:S03]  /*0c60*/  ISETP.NE.AND P1, PT, R12, 0x1, PT ;  /* 0x000000010c00780c */ /* 0x000fc60003f25270 */
[----:B------:R-:W-:Y:S02]  /*0c70*/  VIADD R13, R17, 0x1 ;  /* 0x00000001110d7836 */ /* 0x000fe40000000000 */
[----:B------:R-:W-:Y:S01]  /*0c80*/  VIADD R19, R21, 0x1 ;  /* 0x0000000115137836 */ /* 0x000fe20000000000 */
[----:B--2---:R0:W-:Y:S07]  /*0c90*/  STG.E desc[UR6][R8.64], R15 ;  /* 0x0000000f08007986 */ /* 0x0041ee000c101906 */
[----:B------:R-:W-:Y:S05]  /*0ca0*/  @!P1 BRA `(.L_x_20) ;  /* 0x0000000000249947 */ /* 0x000fea0003800000 */
[----:B------:R-:W-:Y:S01]  /*0cb0*/  ISETP.NE.AND P1, PT, R12, 0x2, PT ;  /* 0x000000020c00780c */ /* 0x000fe20003f25270 */
[----:B0-----:R-:W2:-:S12]  /*0cc0*/  LDG.E.CONSTANT R15, desc[UR6][R10.64+0x4] ;  /* 0x000004060a0f7981 */ /* 0x001e98000c1e9900 */
[----:B------:R-:W3:Y:S01]  /*0cd0*/  @P1 LDG.E.CONSTANT R23, desc[UR6][R10.64+0x8] ;  /* 0x000008060a171981 */ /* 0x000ee2000c1e9900 */
[----:B------:R-:W-:Y:S01]  /*0ce0*/  IADD3 R19, PT, PT, R21, 0x2, RZ ;  /* 0x0000000215137810 */ /* 0x000fe20007ffe0ff */
[C---:B------:R-:W-:Y:S01]  /*0cf0*/  VIADD R13, R17.reuse, 0x2 ;  /* 0x00000002110d7836 */ /* 0x040fe20000000000 */
[----:B------:R-:W-:Y:S01]  /*0d00*/  @P1 IADD3 R13, PT, PT, R17, 0x3, RZ ;  /* 0x00000003110d1810 */ /* 0x000fe20007ffe0ff */
[----:B------:R-:W-:Y:S01]  /*0d10*/  @P1 VIADD R19, R21, 0x3 ;  /* 0x0000000315131836 */ /* 0x000fe20000000000 */
[----:B--2---:R1:W-:Y:S04]  /*0d20*/  STG.E desc[UR6][R8.64+0x4], R15 ;  /* 0x0000040f08007986 */ /* 0x0043e8000c101906 */
[----:B---3--:R1:W-:Y:S02]  /*0d30*/  @P1 STG.E desc[UR6][R8.64+0x8], R23 ;  /* 0x0000081708001986 */ /* 0x0083e4000c101906 */
.L_x_20:
[----:B------:R-:W-:Y:S05]  /*0d40*/  BSYNC.RECONVERGENT B1 ;  /* 0x0000000000017941 */ /* 0x000fea0003800200 */
.L_x_19:
[----:B------:R-:W-:Y:S05]  /*0d50*/  @P0 BRA `(.L_x_8) ;  /* 0x0000000000380947 */ /* 0x000fea0003800000 */
.L_x_21:
[----:B01----:R-:W-:-:S05]  /*0d60*/  IMAD.WIDE R8, R13, 0x4, R6 ;  /* 0x000000040d087825 */ /* 0x003fca00078e0206 */
[----:B--2---:R-:W2:Y:S04]  /*0d70*/  LDG.E.CONSTANT R15, desc[UR6][R8.64] ;  /* 0x00000006080f7981 */ /* 0x004ea8000c1e9900 */
[----:B------:R-:W3:Y:S04]  /*0d80*/  LDG.E.CONSTANT R17, desc[UR6][R8.64+0x4] ;  /* 0x0000040608117981 */ /* 0x000ee8000c1e9900 */
[----:B------:R-:W4:Y:S04]  /*0d90*/  LDG.E.CONSTANT R21, desc[UR6][R8.64+0x8] ;  /* 0x0000080608157981 */ /* 0x000f28000c1e9900 */
[----:B------:R-:W5:Y:S01]  /*0da0*/  LDG.E.CONSTANT R23, desc[UR6][R8.64+0xc] ;  /* 0x00000c0608177981 */ /* 0x000f62000c1e9900 */
[C---:B------:R-:W-:Y:S01]  /*0db0*/  IMAD.WIDE R10, R19.reuse, 0x4, R2 ;  /* 0x00000004130a7825 */ /* 0x040fe200078e0202 */
[----:B------:R-:W-:-:S03]  /*0dc0*/  IADD3 R19, PT, PT, R19, 0x4, RZ ;  /* 0x0000000413137810 */ /* 0x000fc60007ffe0ff */
[----:B------:R-:W-:-:S05]  /*0dd0*/  VIADD R13, R13, 0x4 ;  /* 0x000000040d0d7836 */ /* 0x000fca0000000000 */
[----:B------:R-:W-:Y:S01]  /*0de0*/  ISETP.GE.AND P0, PT, R13, R0, PT ;  /* 0x000000000d00720c */ /* 0x000fe20003f06270 */
[----:B--2---:R2:W-:Y:S04]  /*0df0*/  STG.E desc[UR6][R10.64], R15 ;  /* 0x0000000f0a007986 */ /* 0x0045e8000c101906 */
[----:B---3--:R2:W-:Y:S04]  /*0e00*/  STG.E desc[UR6][R10.64+0x4], R17 ;  /* 0x000004110a007986 */ /* 0x0085e8000c101906 */
[----:B----4-:R2:W-:Y:S04]  /*0e10*/  STG.E desc[UR6][R10.64+0x8], R21 ;  /* 0x000008150a007986 */ /* 0x0105e8000c101906 */
[----:B-----5:R2:W-:Y:S01]  /*0e20*/  STG.E desc[UR6][R10.64+0xc], R23 ;  /* 0x00000c170a007986 */ /* 0x0205e2000c101906 */
[----:B------:R-:W-:Y:S05]  /*0e30*/  @!P0 BRA `(.L_x_21) ;  /* 0xfffffffc00c88947 */ /* 0x000fea000383ffff */
.L_x_8:
[----:B------:R-:W-:Y:S05]  /*0e40*/  BSYNC.RECONVERGENT B0 ;  /* 0x0000000000007941 */ /* 0x000fea0003800200 */
.L_x_7:
[----:B------:R-:W3:Y:S01]  /*0e50*/  SHFL.IDX PT, R19, R19, RZ, 0x1f ;  /* 0x00001fff13137589 */ /* 0x000ee200000e0000 */
[----:B------:R-:W-:Y:S05]  /*0e60*/  BRA.U UP0, `(.L_x_22) ;  /* 0xfffffff100c87547 */ /* 0x000fea000b83ffff */
[----:B------:R-:W-:Y:S05]  /*0e70*/  EXIT ;  /* 0x000000000000794d */ /* 0x000fea0003800000 */
.L_x_23:
[----:B------:R-:W-:-:S00]  /*0e80*/  BRA `(.L_x_23) ;  /* 0xfffffffc00fc7947 */ /* 0x000fc0000383ffff */
[----:B------:R-:W-:-:S00]  /*0e90*/  NOP ;  /* 0x0000000000007918 */ /* 0x000fc00000000000 */
        /* <DEDUP_REMOVED lines=14> */
.L_x_24:


//--------------------- .nv.shared.reserved.0     --------------------------
	.section	.nv.shared.reserved.0,"aw",@nobits
	.weak		__nv_reservedSMEM_offset_0_alias
	.size		__nv_reservedSMEM_offset_0_alias, 0, 64
	.other		__nv_reservedSMEM_offset_0_alias,@"STO_CUDA_RESERVED_SHARED STV_DEFAULT"
__nv_reservedSMEM_offset_0_alias:
	.zero		0
	.zero		64


//--------------------- .nv.constant0.lock_free_reduction --------------------------
	.section	.nv.constant0.lock_free_reduction,"a",@progbits
	.sectionflags	@""
	.align	4
.nv.constant0.lock_free_reduction:
	.zero		952


//--------------------- SYMBOLS --------------------------

	.type		.nv.reservedSmem.offset0,@object
	.size		.nv.reservedSmem.offset0,0x4
